//
// Generated by NVIDIA NVVM Compiler
//
// Compiler Build ID: CL-36424714
// Cuda compilation tools, release 13.0, V13.0.88
// Based on NVVM 20.0.0
//

.version 9.0
.target sm_100
.address_size 64

	// .globl	_Z26naivelyCoalescedGemmKerneliiiPKfS0_Pf

.visible .entry _Z26naivelyCoalescedGemmKerneliiiPKfS0_Pf(
	.param .u32 _Z26naivelyCoalescedGemmKerneliiiPKfS0_Pf_param_0,
	.param .u32 _Z26naivelyCoalescedGemmKerneliiiPKfS0_Pf_param_1,
	.param .u32 _Z26naivelyCoalescedGemmKerneliiiPKfS0_Pf_param_2,
	.param .u64 .ptr .align 1 _Z26naivelyCoalescedGemmKerneliiiPKfS0_Pf_param_3,
	.param .u64 .ptr .align 1 _Z26naivelyCoalescedGemmKerneliiiPKfS0_Pf_param_4,
	.param .u64 .ptr .align 1 _Z26naivelyCoalescedGemmKerneliiiPKfS0_Pf_param_5
)
{
	.reg .pred 	%p<13>;
	.reg .b32 	%r<92>;
	.reg .b32 	%f<68>;
	.reg .b64 	%rd<69>;

	ld.param.u32 	%r46, [_Z26naivelyCoalescedGemmKerneliiiPKfS0_Pf_param_0];
	ld.param.u32 	%r44, [_Z26naivelyCoalescedGemmKerneliiiPKfS0_Pf_param_1];
	ld.param.u32 	%r45, [_Z26naivelyCoalescedGemmKerneliiiPKfS0_Pf_param_2];
	ld.param.u64 	%rd4, [_Z26naivelyCoalescedGemmKerneliiiPKfS0_Pf_param_3];
	ld.param.u64 	%rd5, [_Z26naivelyCoalescedGemmKerneliiiPKfS0_Pf_param_4];
	ld.param.u64 	%rd3, [_Z26naivelyCoalescedGemmKerneliiiPKfS0_Pf_param_5];
	cvta.to.global.u64 	%rd1, %rd5;
	cvta.to.global.u64 	%rd2, %rd4;
	mov.u32 	%r47, %ctaid.x;
	mov.u32 	%r48, %ntid.x;
	mul.lo.s32 	%r1, %r47, %r48;
	mov.u32 	%r2, %tid.x;
	add.s32 	%r3, %r1, %r2;
	mov.u32 	%r49, %ctaid.y;
	mov.u32 	%r50, %ntid.y;
	mov.u32 	%r51, %tid.y;
	mad.lo.s32 	%r4, %r49, %r50, %r51;
	setp.ge.u32 	%p1, %r4, %r46;
	setp.ge.u32 	%p2, %r3, %r44;
	or.pred  	%p3, %p1, %p2;
	@%p3 bra 	$L__BB0_14;
	setp.lt.s32 	%p4, %r45, 1;
	mov.f32 	%f67, 0f00000000;
	@%p4 bra 	$L__BB0_13;
	mul.lo.s32 	%r5, %r45, %r4;
	and.b32  	%r6, %r45, 7;
	setp.lt.u32 	%p5, %r45, 8;
	mov.f32 	%f67, 0f00000000;
	mov.b32 	%r90, 0;
	@%p5 bra 	$L__BB0_5;
	and.b32  	%r90, %r45, 2147483640;
	neg.s32 	%r88, %r90;
	add.s32 	%r53, %r2, %r44;
	add.s32 	%r87, %r53, %r1;
	shl.b32 	%r10, %r44, 3;
	shl.b32 	%r54, %r44, 1;
	add.s32 	%r86, %r3, %r54;
	mad.lo.s32 	%r85, %r44, 3, %r3;
	shl.b32 	%r55, %r44, 2;
	add.s32 	%r84, %r3, %r55;
	mad.lo.s32 	%r83, %r44, 5, %r3;
	mad.lo.s32 	%r82, %r44, 6, %r3;
	mad.lo.s32 	%r81, %r44, 7, %r3;
	add.s32 	%r79, %r5, 3;
	mov.f32 	%f67, 0f00000000;
	mov.u32 	%r80, %r3;
$L__BB0_4:
	.pragma "nounroll";
	add.s32 	%r56, %r79, -3;
	mul.wide.u32 	%rd6, %r56, 4;
	add.s64 	%rd7, %rd2, %rd6;
	ld.global.f32 	%f17, [%rd7];
	mul.wide.u32 	%rd8, %r80, 4;
	add.s64 	%rd9, %rd1, %rd8;
	ld.global.f32 	%f18, [%rd9];
	fma.rn.f32 	%f19, %f17, %f18, %f67;
	add.s32 	%r57, %r79, -2;
	mul.wide.u32 	%rd10, %r57, 4;
	add.s64 	%rd11, %rd2, %rd10;
	ld.global.f32 	%f20, [%rd11];
	mul.wide.u32 	%rd12, %r87, 4;
	add.s64 	%rd13, %rd1, %rd12;
	ld.global.f32 	%f21, [%rd13];
	fma.rn.f32 	%f22, %f20, %f21, %f19;
	add.s32 	%r58, %r79, -1;
	mul.wide.u32 	%rd14, %r58, 4;
	add.s64 	%rd15, %rd2, %rd14;
	ld.global.f32 	%f23, [%rd15];
	mul.wide.u32 	%rd16, %r86, 4;
	add.s64 	%rd17, %rd1, %rd16;
	ld.global.f32 	%f24, [%rd17];
	fma.rn.f32 	%f25, %f23, %f24, %f22;
	add.s32 	%r59, %r79, 4;
	mul.wide.u32 	%rd18, %r79, 4;
	add.s64 	%rd19, %rd2, %rd18;
	ld.global.f32 	%f26, [%rd19];
	mul.wide.u32 	%rd20, %r85, 4;
	add.s64 	%rd21, %rd1, %rd20;
	ld.global.f32 	%f27, [%rd21];
	fma.rn.f32 	%f28, %f26, %f27, %f25;
	add.s32 	%r60, %r79, 1;
	mul.wide.u32 	%rd22, %r60, 4;
	add.s64 	%rd23, %rd2, %rd22;
	ld.global.f32 	%f29, [%rd23];
	mul.wide.u32 	%rd24, %r84, 4;
	add.s64 	%rd25, %rd1, %rd24;
	ld.global.f32 	%f30, [%rd25];
	fma.rn.f32 	%f31, %f29, %f30, %f28;
	add.s32 	%r61, %r79, 2;
	mul.wide.u32 	%rd26, %r61, 4;
	add.s64 	%rd27, %rd2, %rd26;
	ld.global.f32 	%f32, [%rd27];
	mul.wide.u32 	%rd28, %r83, 4;
	add.s64 	%rd29, %rd1, %rd28;
	ld.global.f32 	%f33, [%rd29];
	fma.rn.f32 	%f34, %f32, %f33, %f31;
	add.s32 	%r62, %r79, 3;
	mul.wide.u32 	%rd30, %r62, 4;
	add.s64 	%rd31, %rd2, %rd30;
	ld.global.f32 	%f35, [%rd31];
	mul.wide.u32 	%rd32, %r82, 4;
	add.s64 	%rd33, %rd1, %rd32;
	ld.global.f32 	%f36, [%rd33];
	fma.rn.f32 	%f37, %f35, %f36, %f34;
	mul.wide.u32 	%rd34, %r59, 4;
	add.s64 	%rd35, %rd2, %rd34;
	ld.global.f32 	%f38, [%rd35];
	mul.wide.u32 	%rd36, %r81, 4;
	add.s64 	%rd37, %rd1, %rd36;
	ld.global.f32 	%f39, [%rd37];
	fma.rn.f32 	%f67, %f38, %f39, %f37;
	add.s32 	%r88, %r88, 8;
	add.s32 	%r87, %r87, %r10;
	add.s32 	%r86, %r86, %r10;
	add.s32 	%r85, %r85, %r10;
	add.s32 	%r84, %r84, %r10;
	add.s32 	%r83, %r83, %r10;
	add.s32 	%r82, %r82, %r10;
	add.s32 	%r81, %r81, %r10;
	add.s32 	%r80, %r80, %r10;
	add.s32 	%r79, %r79, 8;
	setp.ne.s32 	%p6, %r88, 0;
	@%p6 bra 	$L__BB0_4;
$L__BB0_5:
	setp.eq.s32 	%p7, %r6, 0;
	@%p7 bra 	$L__BB0_13;
	and.b32  	%r39, %r45, 3;
	setp.lt.u32 	%p8, %r6, 4;
	@%p8 bra 	$L__BB0_8;
	add.s32 	%r63, %r90, %r5;
	mul.wide.u32 	%rd38, %r63, 4;
	add.s64 	%rd39, %rd2, %rd38;
	ld.global.f32 	%f41, [%rd39];
	mad.lo.s32 	%r64, %r90, %r44, %r3;
	mul.wide.u32 	%rd40, %r64, 4;
	add.s64 	%rd41, %rd1, %rd40;
	ld.global.f32 	%f42, [%rd41];
	fma.rn.f32 	%f43, %f41, %f42, %f67;
	add.s32 	%r65, %r63, 1;
	mul.wide.u32 	%rd42, %r65, 4;
	add.s64 	%rd43, %rd2, %rd42;
	ld.global.f32 	%f44, [%rd43];
	add.s32 	%r66, %r64, %r44;
	mul.wide.u32 	%rd44, %r66, 4;
	add.s64 	%rd45, %rd1, %rd44;
	ld.global.f32 	%f45, [%rd45];
	fma.rn.f32 	%f46, %f44, %f45, %f43;
	add.s32 	%r67, %r63, 2;
	mul.wide.u32 	%rd46, %r67, 4;
	add.s64 	%rd47, %rd2, %rd46;
	ld.global.f32 	%f47, [%rd47];
	add.s32 	%r68, %r66, %r44;
	mul.wide.u32 	%rd48, %r68, 4;
	add.s64 	%rd49, %rd1, %rd48;
	ld.global.f32 	%f48, [%rd49];
	fma.rn.f32 	%f49, %f47, %f48, %f46;
	add.s32 	%r69, %r63, 3;
	mul.wide.u32 	%rd50, %r69, 4;
	add.s64 	%rd51, %rd2, %rd50;
	ld.global.f32 	%f50, [%rd51];
	add.s32 	%r70, %r68, %r44;
	mul.wide.u32 	%rd52, %r70, 4;
	add.s64 	%rd53, %rd1, %rd52;
	ld.global.f32 	%f51, [%rd53];
	fma.rn.f32 	%f67, %f50, %f51, %f49;
	add.s32 	%r90, %r90, 4;
$L__BB0_8:
	setp.eq.s32 	%p9, %r39, 0;
	@%p9 bra 	$L__BB0_13;
	setp.eq.s32 	%p10, %r39, 1;
	@%p10 bra 	$L__BB0_11;
	add.s32 	%r71, %r90, %r5;
	mul.wide.u32 	%rd54, %r71, 4;
	add.s64 	%rd55, %rd2, %rd54;
	ld.global.f32 	%f53, [%rd55];
	mad.lo.s32 	%r72, %r90, %r44, %r3;
	mul.wide.u32 	%rd56, %r72, 4;
	add.s64 	%rd57, %rd1, %rd56;
	ld.global.f32 	%f54, [%rd57];
	fma.rn.f32 	%f55, %f53, %f54, %f67;
	add.s32 	%r73, %r71, 1;
	mul.wide.u32 	%rd58, %r73, 4;
	add.s64 	%rd59, %rd2, %rd58;
	ld.global.f32 	%f56, [%rd59];
	add.s32 	%r74, %r72, %r44;
	mul.wide.u32 	%rd60, %r74, 4;
	add.s64 	%rd61, %rd1, %rd60;
	ld.global.f32 	%f57, [%rd61];
	fma.rn.f32 	%f67, %f56, %f57, %f55;
	add.s32 	%r90, %r90, 2;
$L__BB0_11:
	and.b32  	%r75, %r45, 1;
	setp.eq.b32 	%p11, %r75, 1;
	not.pred 	%p12, %p11;
	@%p12 bra 	$L__BB0_13;
	add.s32 	%r76, %r90, %r5;
	mul.wide.u32 	%rd62, %r76, 4;
	add.s64 	%rd63, %rd2, %rd62;
	ld.global.f32 	%f58, [%rd63];
	mad.lo.s32 	%r77, %r90, %r44, %r3;
	mul.wide.u32 	%rd64, %r77, 4;
	add.s64 	%rd65, %rd1, %rd64;
	ld.global.f32 	%f59, [%rd65];
	fma.rn.f32 	%f67, %f58, %f59, %f67;
$L__BB0_13:
	mad.lo.s32 	%r78, %r44, %r4, %r3;
	cvta.to.global.u64 	%rd66, %rd3;
	mul.wide.u32 	%rd67, %r78, 4;
	add.s64 	%rd68, %rd66, %rd67;
	st.global.f32 	[%rd68], %f67;
$L__BB0_14:
	ret;

}


// ===== COMPILED SASS (sm_100) =====

	.target	sm_100

	.elftype	@"ET_EXEC"


//--------------------- .note.nv.tkinfo           --------------------------
	.section	.note.nv.tkinfo,"",@"SHT_NOTE"
	.sectionflags	@"SHF_NOTE_NV_TKINFO"
	.tkinfo
        /*0018*/ 	.word	0x00000002
        /*0030*/ 	.string	""
        /*0030*/ 	.string	"ptxas"
        /*0030*/ 	.string	"Cuda compilation tools, release 13.0, V13.0.88"
        /*0030*/ 	.string	"Build cuda_13.0.r13.0/compiler.36424714_0"
        /*0030*/ 	.string	"-arch sm_100 -m 64 "



//--------------------- .note.nv.cuinfo           --------------------------
	.section	.note.nv.cuinfo,"",@"SHT_NOTE"
	.sectionflags	@"SHF_NOTE_NV_CUINFO"
        /*0018*/ 	.short	0x0002
        /*001a*/ 	.short	0x0064
        /*001c*/ 	.short	0x0082
	.zero		2


//--------------------- .nv.info                  --------------------------
	.section	.nv.info,"",@"SHT_CUDA_INFO"
	.align	4


	//----- nvinfo : EIATTR_REGCOUNT
	.align		4
        /*0000*/ 	.byte	0x04, 0x2f
        /*0002*/ 	.short	(.L_1 - .L_0)
	.align		4
.L_0:
        /*0004*/ 	.word	index@(_Z26naivelyCoalescedGemmKerneliiiPKfS0_Pf)
        /*0008*/ 	.word	0x00000020


	//----- nvinfo : EIATTR_FRAME_SIZE
	.align		4
.L_1:
        /*000c*/ 	.byte	0x04, 0x11
        /*000e*/ 	.short	(.L_3 - .L_2)
	.align		4
.L_2:
        /*0010*/ 	.word	index@(_Z26naivelyCoalescedGemmKerneliiiPKfS0_Pf)
        /*0014*/ 	.word	0x00000000


	//----- nvinfo : EIATTR_MIN_STACK_SIZE
	.align		4
.L_3:
        /*0018*/ 	.byte	0x04, 0x12
        /*001a*/ 	.short	(.L_5 - .L_4)
	.align		4
.L_4:
        /*001c*/ 	.word	index@(_Z26naivelyCoalescedGemmKerneliiiPKfS0_Pf)
        /*0020*/ 	.word	0x00000000
.L_5:


//--------------------- .nv.compat                --------------------------
	.section	.nv.compat,"",@"SHT_CUDA_COMPAT_INFO"
	.align	4
        /*0000*/ 	.byte	0x02, 0x09, 0x00, 0x00, 0x02, 0x02, 0x01, 0x00, 0x02, 0x05, 0x05, 0x00, 0x03, 0x07, 0x01, 0x01
        /*0010*/ 	.byte	0x02, 0x03, 0x00, 0x00, 0x02, 0x06, 0x01, 0x00, 0x04, 0x0b, 0x08, 0x00, 0x09, 0x00, 0x00, 0x00
        /*0020*/ 	.byte	0x00, 0x00, 0x00, 0x00


//--------------------- .nv.info._Z26naivelyCoalescedGemmKerneliiiPKfS0_Pf --------------------------
	.section	.nv.info._Z26naivelyCoalescedGemmKerneliiiPKfS0_Pf,"",@"SHT_CUDA_INFO"
	.sectionflags	@""
	.align	4


	//----- nvinfo : EIATTR_CUDA_API_VERSION
	.align		4
        /*0000*/ 	.byte	0x04, 0x37
        /*0002*/ 	.short	(.L_7 - .L_6)
.L_6:
        /*0004*/ 	.word	0x00000082


	//----- nvinfo : EIATTR_KPARAM_INFO
	.align		4
.L_7:
        /*0008*/ 	.byte	0x04, 0x17
        /*000a*/ 	.short	(.L_9 - .L_8)
.L_8:
        /*000c*/ 	.word	0x00000000
        /*0010*/ 	.short	0x0005
        /*0012*/ 	.short	0x0020
        /*0014*/ 	.byte	0x00, 0xf5, 0x21, 0x00


	//----- nvinfo : EIATTR_KPARAM_INFO
	.align		4
.L_9:
        /*0018*/ 	.byte	0x04, 0x17
        /*001a*/ 	.short	(.L_11 - .L_10)
.L_10:
        /*001c*/ 	.word	0x00000000
        /*0020*/ 	.short	0x0004
        /*0022*/ 	.short	0x0018
        /*0024*/ 	.byte	0x00, 0xf5, 0x21, 0x00


	//----- nvinfo : EIATTR_KPARAM_INFO
	.align		4
.L_11:
        /*0028*/ 	.byte	0x04, 0x17
        /*002a*/ 	.short	(.L_13 - .L_12)
.L_12:
        /*002c*/ 	.word	0x00000000
        /*0030*/ 	.short	0x0003
        /*0032*/ 	.short	0x0010
        /*0034*/ 	.byte	0x00, 0xf5, 0x21, 0x00


	//----- nvinfo : EIATTR_KPARAM_INFO
	.align		4
.L_13:
        /*0038*/ 	.byte	0x04, 0x17
        /*003a*/ 	.short	(.L_15 - .L_14)
.L_14:
        /*003c*/ 	.word	0x00000000
        /*0040*/ 	.short	0x0002
        /*0042*/ 	.short	0x0008
        /*0044*/ 	.byte	0x00, 0xf0, 0x11, 0x00


	//----- nvinfo : EIATTR_KPARAM_INFO
	.align		4
.L_15:
        /*0048*/ 	.byte	0x04, 0x17
        /*004a*/ 	.short	(.L_17 - .L_16)
.L_16:
        /*004c*/ 	.word	0x00000000
        /*0050*/ 	.short	0x0001
        /*0052*/ 	.short	0x0004
        /*0054*/ 	.byte	0x00, 0xf0, 0x11, 0x00


	//----- nvinfo : EIATTR_KPARAM_INFO
	.align		4
.L_17:
        /*0058*/ 	.byte	0x04, 0x17
        /*005a*/ 	.short	(.L_19 - .L_18)
.L_18:
        /*005c*/ 	.word	0x00000000
        /*0060*/ 	.short	0x0000
        /*0062*/ 	.short	0x0000
        /*0064*/ 	.byte	0x00, 0xf0, 0x11, 0x00


	//----- nvinfo : EIATTR_SPARSE_MMA_MASK
	.align		4
.L_19:
        /*0068*/ 	.byte	0x03, 0x50
        /*006a*/ 	.short	0x0000


	//----- nvinfo : EIATTR_MAXREG_COUNT
	.align		4
        /*006c*/ 	.byte	0x03, 0x1b
        /*006e*/ 	.short	0x00ff


	//----- nvinfo : EIATTR_MERCURY_ISA_VERSION
	.align		4
        /*0070*/ 	.byte	0x03, 0x5f
        /*0072*/ 	.short	0x0101


	//----- nvinfo : EIATTR_VRC_CTA_INIT_COUNT
	.align		4
        /*0074*/ 	.byte	0x02, 0x4a
	.zero		1
	.zero		1


	//----- nvinfo : EIATTR_EXIT_INSTR_OFFSETS
	.align		4
        /*0078*/ 	.byte	0x04, 0x1c
        /*007a*/ 	.short	(.L_21 - .L_20)


	//   ....[0]....
.L_20:
        /*007c*/ 	.word	0x000000d0


	//   ....[1]....
        /*0080*/ 	.word	0x00000a80


	//----- nvinfo : EIATTR_CBANK_PARAM_SIZE
	.align		4
.L_21:
        /*0084*/ 	.byte	0x03, 0x19
        /*0086*/ 	.short	0x0028


	//----- nvinfo : EIATTR_PARAM_CBANK
	.align		4
        /*0088*/ 	.byte	0x04, 0x0a
        /*008a*/ 	.short	(.L_23 - .L_22)
	.align		4
.L_22:
        /*008c*/ 	.word	index@(.nv.constant0._Z26naivelyCoalescedGemmKerneliiiPKfS0_Pf)
        /*0090*/ 	.short	0x0380
        /*0092*/ 	.short	0x0028


	//----- nvinfo : EIATTR_SW_WAR
	.align		4
.L_23:
        /*0094*/ 	.byte	0x04, 0x36
        /*0096*/ 	.short	(.L_25 - .L_24)
.L_24:
        /*0098*/ 	.word	0x00000008
.L_25:


//--------------------- .nv.callgraph             --------------------------
	.section	.nv.callgraph,"",@"SHT_CUDA_CALLGRAPH"
	.align	4
	.sectionentsize	8
	.align		4
        /*0000*/ 	.word	0x00000000
	.align		4
        /*0004*/ 	.word	0xffffffff
	.align		4
        /*0008*/ 	.word	0x00000000
	.align		4
        /*000c*/ 	.word	0xfffffffe
	.align		4
        /*0010*/ 	.word	0x00000000
	.align		4
        /*0014*/ 	.word	0xfffffffd
	.align		4
        /*0018*/ 	.word	0x00000000
	.align		4
        /*001c*/ 	.word	0xfffffffc


//--------------------- .text._Z26naivelyCoalescedGemmKerneliiiPKfS0_Pf --------------------------
	.section	.text._Z26naivelyCoalescedGemmKerneliiiPKfS0_Pf,"ax",@progbits
	.align	128
        .global         _Z26naivelyCoalescedGemmKerneliiiPKfS0_Pf
        .type           _Z26naivelyCoalescedGemmKerneliiiPKfS0_Pf,@function
        .size           _Z26naivelyCoalescedGemmKerneliiiPKfS0_Pf,(.L_x_5 - _Z26naivelyCoalescedGemmKerneliiiPKfS0_Pf)
        .other          _Z26naivelyCoalescedGemmKerneliiiPKfS0_Pf,@"STO_CUDA_ENTRY STV_DEFAULT"
_Z26naivelyCoalescedGemmKerneliiiPKfS0_Pf:
.text._Z26naivelyCoalescedGemmKerneliiiPKfS0_Pf:
[----:B------:R-:W-:Y:S01]  /*0000*/  LDC R1, c[0x0][0x37c] ;  /* 0x0000df00ff017b82 */ /* 0x000fe20000000800 */
[----:B------:R-:W0:Y:S07]  /*0010*/  S2R R8, SR_TID.X ;  /* 0x0000000000087919 */ /* 0x000e2e0000002100 */
[----:B------:R-:W1:Y:S01]  /*0020*/  S2UR UR4, SR_CTAID.X ;  /* 0x00000000000479c3 */ /* 0x000e620000002500 */
[----:B------:R-:W1:Y:S01]  /*0030*/  LDCU UR5, c[0x0][0x360] ;  /* 0x00006c00ff0577ac */ /* 0x000e620008000800 */
[----:B------:R-:W2:Y:S06]  /*0040*/  S2R R2, SR_TID.Y ;  /* 0x0000000000027919 */ /* 0x000eac0000002200 */
[----:B------:R-:W2:Y:S08]  /*0050*/  S2UR UR6, SR_CTAID.Y ;  /* 0x00000000000679c3 */ /* 0x000eb00000002600 */
[----:B------:R-:W2:Y:S08]  /*0060*/  LDC R3, c[0x0][0x364] ;  /* 0x0000d900ff037b82 */ /* 0x000eb00000000800 */
[----:B------:R-:W3:Y:S01]  /*0070*/  LDC.64 R4, c[0x0][0x380] ;  /* 0x0000e000ff047b82 */ /* 0x000ee20000000a00 */
[----:B-1----:R-:W-:-:S06]  /*0080*/  UIMAD UR4, UR4, UR5, URZ ;  /* 0x00000005040472a4 */ /* 0x002fcc000f8e02ff */
[----:B0-----:R-:W-:Y:S01]  /*0090*/  IADD3 R0, PT, PT, R8, UR4, RZ ;  /* 0x0000000408007c10 */ /* 0x001fe2000fffe0ff */
[----:B--2---:R-:W-:-:S03]  /*00a0*/  IMAD R3, R3, UR6, R2 ;  /* 0x0000000603037c24 */ /* 0x004fc6000f8e0202 */
[----:B---3--:R-:W-:-:S04]  /*00b0*/  ISETP.GE.U32.AND P0, PT, R0, R5, PT ;  /* 0x000000050000720c */ /* 0x008fc80003f06070 */
[----:B------:R-:W-:-:S13]  /*00c0*/  ISETP.GE.U32.OR P0, PT, R3, R4, P0 ;  /* 0x000000040300720c */ /* 0x000fda0000706470 */
[----:B------:R-:W-:Y:S05]  /*00d0*/  @P0 EXIT ;  /* 0x000000000000094d */ /* 0x000fea0003800000 */
[----:B------:R-:W0:Y:S01]  /*00e0*/  LDC R2, c[0x0][0x388] ;  /* 0x0000e200ff027b82 */ /* 0x000e220000000800 */
[----:B------:R-:W1:Y:S01]  /*00f0*/  LDCU.64 UR6, c[0x0][0x358] ;  /* 0x00006b00ff0677ac */ /* 0x000e620008000a00 */
[----:B------:R-:W-:Y:S01]  /*0100*/  HFMA2 R25, -RZ, RZ, 0, 0 ;  /* 0x00000000ff197431 */ /* 0x000fe200000001ff */
[----:B0-----:R-:W-:-:S13]  /*0110*/  ISETP.GE.AND P0, PT, R2, 0x1, PT ;  /* 0x000000010200780c */ /* 0x001fda0003f06270 */
[----:B-1----:R-:W-:Y:S05]  /*0120*/  @!P0 BRA `(.L_x_0) ;  /* 0x0000000800448947 */ /* 0x002fea0003800000 */
[C---:B------:R-:W-:Y:S02]  /*0130*/  ISETP.GE.U32.AND P1, PT, R2.reuse, 0x8, PT ;  /* 0x000000080200780c */ /* 0x040fe40003f26070 */
[----:B------:R-:W-:Y:S02]  /*0140*/  LOP3.LUT R6, R2, 0x7, RZ, 0xc0, !PT ;  /* 0x0000000702067812 */ /* 0x000fe400078ec0ff */
[----:B------:R-:W-:Y:S02]  /*0150*/  MOV R25, RZ ;  /* 0x000000ff00197202 */ /* 0x000fe40000000f00 */
[----:B------:R-:W-:Y:S02]  /*0160*/  ISETP.NE.AND P0, PT, R6, RZ, PT ;  /* 0x000000ff0600720c */ /* 0x000fe40003f05270 */
[----:B------:R-:W-:-:S05]  /*0170*/  MOV R7, RZ ;  /* 0x000000ff00077202 */ /* 0x000fca0000000f00 */
[----:B------:R-:W-:Y:S06]  /*0180*/  @!P1 BRA `(.L_x_1) ;  /* 0x0000000400249947 */ /* 0x000fec0003800000 */
[----:B------:R-:W-:Y:S01]  /*0190*/  LOP3.LUT R7, R2, 0x7ffffff8, RZ, 0xc0, !PT ;  /* 0x7ffffff802077812 */ /* 0x000fe200078ec0ff */
[C---:B------:R-:W-:Y:S01]  /*01a0*/  IMAD R10, R5.reuse, 0x3, R0 ;  /* 0x00000003050a7824 */ /* 0x040fe200078e0200 */
[C---:B------:R-:W-:Y:S01]  /*01b0*/  IADD3 R4, PT, PT, R5.reuse, UR4, R8 ;  /* 0x0000000405047c10 */ /* 0x040fe2000fffe008 */
[C-C-:B------:R-:W-:Y:S01]  /*01c0*/  IMAD R14, R5.reuse, 0x5, R0.reuse ;  /* 0x00000005050e7824 */ /* 0x140fe200078e0200 */
[CC--:B------:R-:W-:Y:S01]  /*01d0*/  LEA R8, R5.reuse, R0.reuse, 0x1 ;  /* 0x0000000005087211 */ /* 0x0c0fe200078e08ff */
[C-C-:B------:R-:W-:Y:S01]  /*01e0*/  IMAD R9, R5.reuse, 0x6, R0.reuse ;  /* 0x0000000605097824 */ /* 0x140fe200078e0200 */
[C---:B------:R-:W-:Y:S01]  /*01f0*/  LEA R12, R5.reuse, R0, 0x2 ;  /* 0x00000000050c7211 */ /* 0x040fe200078e10ff */
[----:B------:R-:W-:Y:S01]  /*0200*/  IMAD R11, R5, 0x7, R0 ;  /* 0x00000007050b7824 */ /* 0x000fe200078e0200 */
[----:B------:R-:W-:Y:S01]  /*0210*/  MOV R25, RZ ;  /* 0x000000ff00197202 */ /* 0x000fe20000000f00 */
[----:B------:R-:W-:Y:S01]  /*0220*/  IMAD R15, R3, R2, 0x3 ;  /* 0x00000003030f7424 */ /* 0x000fe200078e0202 */
[----:B------:R-:W-:-:S02]  /*0230*/  MOV R13, R0 ;  /* 0x00000000000d7202 */ /* 0x000fc40000000f00 */
[----:B------:R-:W-:-:S07]  /*0240*/  IADD3 R24, PT, PT, -R7, RZ, RZ ;  /* 0x000000ff07187210 */ /* 0x000fce0007ffe1ff */
.L_x_2:
[----:B------:R-:W0:Y:S01]  /*0250*/  LDC.64 R20, c[0x0][0x390] ;  /* 0x0000e400ff147b82 */ /* 0x000e220000000a00 */
[----:B------:R-:W-:-:S07]  /*0260*/  IADD3 R23, PT, PT, R15, -0x3, RZ ;  /* 0xfffffffd0f177810 */ /* 0x000fce0007ffe0ff */
[----:B------:R-:W1:Y:S01]  /*0270*/  LDC.64 R16, c[0x0][0x398] ;  /* 0x0000e600ff107b82 */ /* 0x000e620000000a00 */
[----:B0-----:R-:W-:-:S06]  /*0280*/  IMAD.WIDE.U32 R22, R23, 0x4, R20 ;  /* 0x0000000417167825 */ /* 0x001fcc00078e0014 */
[----:B------:R-:W2:Y:S01]  /*0290*/  LDG.E R22, desc[UR6][R22.64] ;  /* 0x0000000616167981 */ /* 0x000ea2000c1e1900 */
[----:B-1----:R-:W-:-:S06]  /*02a0*/  IMAD.WIDE.U32 R18, R13, 0x4, R16 ;  /* 0x000000040d127825 */ /* 0x002fcc00078e0010 */
[----:B------:R-:W2:Y:S01]  /*02b0*/  LDG.E R18, desc[UR6][R18.64] ;  /* 0x0000000612127981 */ /* 0x000ea2000c1e1900 */
[----:B------:R-:W-:Y:S01]  /*02c0*/  IADD3 R27, PT, PT, R15, -0x2, RZ ;  /* 0xfffffffe0f1b7810 */ /* 0x000fe20007ffe0ff */
[----:B------:R-:W-:-:S06]  /*02d0*/  IMAD.WIDE.U32 R28, R4, 0x4, R16 ;  /* 0x00000004041c7825 */ /* 0x000fcc00078e0010 */
[----:B------:R-:W3:Y:S01]  /*02e0*/  LDG.E R28, desc[UR6][R28.64] ;  /* 0x000000061c1c7981 */ /* 0x000ee2000c1e1900 */
[----:B--2---:R-:W-:Y:S01]  /*02f0*/  FFMA R25, R22, R18, R25 ;  /* 0x0000001216197223 */ /* 0x004fe20000000019 */
[----:B------:R-:W-:Y:S01]  /*0300*/  IMAD.WIDE.U32 R22, R27, 0x4, R20 ;  /* 0x000000041b167825 */ /* 0x000fe200078e0014 */
[----:B------:R-:W-:-:S05]  /*0310*/  IADD3 R27, PT, PT, R15, -0x1, RZ ;  /* 0xffffffff0f1b7810 */ /* 0x000fca0007ffe0ff */
[----:B------:R-:W-:Y:S01]  /*0320*/  IMAD.WIDE.U32 R26, R27, 0x4, R20 ;  /* 0x000000041b1a7825 */ /* 0x000fe200078e0014 */
[----:B------:R-:W3:Y:S04]  /*0330*/  LDG.E R22, desc[UR6][R22.64] ;  /* 0x0000000616167981 */ /* 0x000ee8000c1e1900 */
[----:B------:R0:W2:Y:S02]  /*0340*/  LDG.E R18, desc[UR6][R26.64] ;  /* 0x000000061a127981 */ /* 0x0000a4000c1e1900 */
[----:B0-----:R-:W-:-:S05]  /*0350*/  IMAD.WIDE.U32 R26, R8, 0x4, R16 ;  /* 0x00000004081a7825 */ /* 0x001fca00078e0010 */
[----:B------:R-:W2:Y:S01]  /*0360*/  LDG.E R19, desc[UR6][R26.64] ;  /* 0x000000061a137981 */ /* 0x000ea2000c1e1900 */
[----:B------:R-:W-:Y:S01]  /*0370*/  IADD3 R23, PT, PT, R15, 0x1, RZ ;  /* 0x000000010f177810 */ /* 0x000fe20007ffe0ff */
[----:B---3--:R-:W-:-:S04]  /*0380*/  FFMA R25, R22, R28, R25 ;  /* 0x0000001c16197223 */ /* 0x008fc80000000019 */
[----:B--2---:R-:W-:Y:S01]  /*0390*/  FFMA R25, R18, R19, R25 ;  /* 0x0000001312197223 */ /* 0x004fe20000000019 */
[----:B------:R-:W-:-:S05]  /*03a0*/  IMAD.WIDE.U32 R18, R15, 0x4, R20 ;  /* 0x000000040f127825 */ /* 0x000fca00078e0014 */
[----:B------:R0:W2:Y:S02]  /*03b0*/  LDG.E R28, desc[UR6][R18.64] ;  /* 0x00000006121c7981 */ /* 0x0000a4000c1e1900 */
[----:B0-----:R-:W-:-:S04]  /*03c0*/  IMAD.WIDE.U32 R18, R23, 0x4, R20 ;  /* 0x0000000417127825 */ /* 0x001fc800078e0014 */
[--C-:B------:R-:W-:Y:S02]  /*03d0*/  IMAD.WIDE.U32 R22, R10, 0x4, R16.reuse ;  /* 0x000000040a167825 */ /* 0x100fe400078e0010 */
[----:B------:R-:W3:Y:S04]  /*03e0*/  LDG.E R18, desc[UR6][R18.64] ;  /* 0x0000000612127981 */ /* 0x000ee8000c1e1900 */
[----:B------:R0:W2:Y:S02]  /*03f0*/  LDG.E R29, desc[UR6][R22.64] ;  /* 0x00000006161d7981 */ /* 0x0000a4000c1e1900 */
[----:B0-----:R-:W-:-:S05]  /*0400*/  IMAD.WIDE.U32 R22, R12, 0x4, R16 ;  /* 0x000000040c167825 */ /* 0x001fca00078e0010 */
[----:B------:R0:W3:Y:S01]  /*0410*/  LDG.E R26, desc[UR6][R22.64] ;  /* 0x00000006161a7981 */ /* 0x0000e2000c1e1900 */
[C---:B------:R-:W-:Y:S02]  /*0420*/  IADD3 R27, PT, PT, R15.reuse, 0x3, RZ ;  /* 0x000000030f1b7810 */ /* 0x040fe40007ffe0ff */
[C---:B0-----:R-:W-:Y:S01]  /*0430*/  IADD3 R23, PT, PT, R15.reuse, 0x4, RZ ;  /* 0x000000040f177810 */ /* 0x041fe20007ffe0ff */
[----:B--2---:R-:W-:Y:S01]  /*0440*/  FFMA R25, R28, R29, R25 ;  /* 0x0000001d1c197223 */ /* 0x004fe20000000019 */
[----:B------:R-:W-:-:S05]  /*0450*/  IADD3 R29, PT, PT, R15, 0x2, RZ ;  /* 0x000000020f1d7810 */ /* 0x000fca0007ffe0ff */
[----:B------:R-:W-:-:S06]  /*0460*/  IMAD.WIDE.U32 R28, R29, 0x4, R20 ;  /* 0x000000041d1c7825 */ /* 0x000fcc00078e0014 */
[----:B------:R-:W2:Y:S01]  /*0470*/  LDG.E R28, desc[UR6][R28.64] ;  /* 0x000000061c1c7981 */ /* 0x000ea2000c1e1900 */
[----:B---3--:R-:W-:Y:S01]  /*0480*/  FFMA R25, R18, R26, R25 ;  /* 0x0000001a12197223 */ /* 0x008fe20000000019 */
[----:B------:R-:W-:-:S04]  /*0490*/  IMAD.WIDE.U32 R18, R14, 0x4, R16 ;  /* 0x000000040e127825 */ /* 0x000fc800078e0010 */
[--C-:B------:R-:W-:Y:S02]  /*04a0*/  IMAD.WIDE.U32 R26, R27, 0x4, R20.reuse ;  /* 0x000000041b1a7825 */ /* 0x100fe400078e0014 */
[----:B------:R-:W2:Y:S02]  /*04b0*/  LDG.E R18, desc[UR6][R18.64] ;  /* 0x0000000612127981 */ /* 0x000ea4000c1e1900 */
[----:B------:R-:W-:Y:S02]  /*04c0*/  IMAD.WIDE.U32 R20, R23, 0x4, R20 ;  /* 0x0000000417147825 */ /* 0x000fe400078e0014 */
[----:B------:R-:W3:Y:S02]  /*04d0*/  LDG.E R26, desc[UR6][R26.64] ;  /* 0x000000061a1a7981 */ /* 0x000ee4000c1e1900 */
[--C-:B------:R-:W-:Y:S02]  /*04e0*/  IMAD.WIDE.U32 R22, R9, 0x4, R16.reuse ;  /* 0x0000000409167825 */ /* 0x100fe400078e0010 */
[----:B------:R-:W4:Y:S02]  /*04f0*/  LDG.E R20, desc[UR6][R20.64] ;  /* 0x0000000614147981 */ /* 0x000f24000c1e1900 */
[----:B------:R-:W-:-:S02]  /*0500*/  IMAD.WIDE.U32 R16, R11, 0x4, R16 ;  /* 0x000000040b107825 */ /* 0x000fc400078e0010 */
[----:B------:R-:W3:Y:S04]  /*0510*/  LDG.E R23, desc[UR6][R22.64] ;  /* 0x0000000616177981 */ /* 0x000ee8000c1e1900 */
[----:B------:R-:W4:Y:S01]  /*0520*/  LDG.E R16, desc[UR6][R16.64] ;  /* 0x0000000610107981 */ /* 0x000f22000c1e1900 */
[----:B------:R-:W-:-:S04]  /*0530*/  IADD3 R24, PT, PT, R24, 0x8, RZ ;  /* 0x0000000818187810 */ /* 0x000fc80007ffe0ff */
[----:B------:R-:W-:Y:S02]  /*0540*/  ISETP.NE.AND P1, PT, R24, RZ, PT ;  /* 0x000000ff1800720c */ /* 0x000fe40003f25270 */
[----:B------:R-:W-:Y:S02]  /*0550*/  IADD3 R15, PT, PT, R15, 0x8, RZ ;  /* 0x000000080f0f7810 */ /* 0x000fe40007ffe0ff */
[C---:B------:R-:W-:Y:S02]  /*0560*/  LEA R4, R5.reuse, R4, 0x3 ;  /* 0x0000000405047211 */ /* 0x040fe400078e18ff */
[C---:B------:R-:W-:Y:S02]  /*0570*/  LEA R8, R5.reuse, R8, 0x3 ;  /* 0x0000000805087211 */ /* 0x040fe400078e18ff */
[C---:B------:R-:W-:Y:S02]  /*0580*/  LEA R10, R5.reuse, R10, 0x3 ;  /* 0x0000000a050a7211 */ /* 0x040fe400078e18ff */
[----:B------:R-:W-:-:S02]  /*0590*/  LEA R12, R5, R12, 0x3 ;  /* 0x0000000c050c7211 */ /* 0x000fc400078e18ff */
[C---:B------:R-:W-:Y:S02]  /*05a0*/  LEA R14, R5.reuse, R14, 0x3 ;  /* 0x0000000e050e7211 */ /* 0x040fe400078e18ff */
[C---:B------:R-:W-:Y:S02]  /*05b0*/  LEA R9, R5.reuse, R9, 0x3 ;  /* 0x0000000905097211 */ /* 0x040fe400078e18ff */
[C---:B------:R-:W-:Y:S02]  /*05c0*/  LEA R11, R5.reuse, R11, 0x3 ;  /* 0x0000000b050b7211 */ /* 0x040fe400078e18ff */
[----:B------:R-:W-:Y:S01]  /*05d0*/  LEA R13, R5, R13, 0x3 ;  /* 0x0000000d050d7211 */ /* 0x000fe200078e18ff */
[----:B--2---:R-:W-:-:S04]  /*05e0*/  FFMA R25, R28, R18, R25 ;  /* 0x000000121c197223 */ /* 0x004fc80000000019 */
[----:B---3--:R-:W-:-:S04]  /*05f0*/  FFMA R25, R26, R23, R25 ;  /* 0x000000171a197223 */ /* 0x008fc80000000019 */
[----:B----4-:R-:W-:Y:S01]  /*0600*/  FFMA R25, R20, R16, R25 ;  /* 0x0000001014197223 */ /* 0x010fe20000000019 */
[----:B------:R-:W-:Y:S06]  /*0610*/  @P1 BRA `(.L_x_2) ;  /* 0xfffffffc000c1947 */ /* 0x000fec000383ffff */
.L_x_1:
[----:B------:R-:W-:Y:S05]  /*0620*/  @!P0 BRA `(.L_x_0) ;  /* 0x0000000400048947 */ /* 0x000fea0003800000 */
[----:B------:R-:W-:Y:S02]  /*0630*/  ISETP.GE.U32.AND P0, PT, R6, 0x4, PT ;  /* 0x000000040600780c */ /* 0x000fe40003f06070 */
[----:B------:R-:W-:-:S04]  /*0640*/  LOP3.LUT R24, R2, 0x3, RZ, 0xc0, !PT ;  /* 0x0000000302187812 */ /* 0x000fc800078ec0ff */
[----:B------:R-:W-:-:S07]  /*0650*/  ISETP.NE.AND P1, PT, R24, RZ, PT ;  /* 0x000000ff1800720c */ /* 0x000fce0003f25270 */
[----:B------:R-:W-:Y:S06]  /*0660*/  @!P0 BRA `(.L_x_3) ;  /* 0x00000000007c8947 */ /* 0x000fec0003800000 */
[----:B------:R-:W0:Y:S01]  /*0670*/  LDC.64 R8, c[0x0][0x398] ;  /* 0x0000e600ff087b82 */ /* 0x000e220000000a00 */
[----:B------:R-:W-:Y:S02]  /*0680*/  IMAD R13, R3, R2, R7 ;  /* 0x00000002030d7224 */ /* 0x000fe400078e0207 */
[----:B------:R-:W-:-:S03]  /*0690*/  IMAD R6, R7, R5, R0 ;  /* 0x0000000507067224 */ /* 0x000fc600078e0200 */
[C---:B------:R-:W-:Y:S02]  /*06a0*/  IADD3 R21, PT, PT, R13.reuse, 0x1, RZ ;  /* 0x000000010d157810 */ /* 0x040fe40007ffe0ff */
[----:B------:R-:W1:Y:S01]  /*06b0*/  LDC.64 R10, c[0x0][0x390] ;  /* 0x0000e400ff0a7b82 */ /* 0x000e620000000a00 */
[C---:B------:R-:W-:Y:S02]  /*06c0*/  IADD3 R15, PT, PT, R13.reuse, 0x2, RZ ;  /* 0x000000020d0f7810 */ /* 0x040fe40007ffe0ff */
[----:B------:R-:W-:Y:S01]  /*06d0*/  IADD3 R27, PT, PT, R13, 0x3, RZ ;  /* 0x000000030d1b7810 */ /* 0x000fe20007ffe0ff */
[C---:B0-----:R-:W-:Y:S01]  /*06e0*/  IMAD.WIDE.U32 R18, R6.reuse, 0x4, R8 ;  /* 0x0000000406127825 */ /* 0x041fe200078e0008 */
[----:B------:R-:W-:-:S04]  /*06f0*/  IADD3 R6, PT, PT, R6, R5, RZ ;  /* 0x0000000506067210 */ /* 0x000fc80007ffe0ff */
[CC--:B------:R-:W-:Y:S01]  /*0700*/  IADD3 R14, PT, PT, R6.reuse, R5.reuse, RZ ;  /* 0x00000005060e7210 */ /* 0x0c0fe20007ffe0ff */
[--C-:B-1----:R-:W-:Y:S01]  /*0710*/  IMAD.WIDE.U32 R22, R13, 0x4, R10.reuse ;  /* 0x000000040d167825 */ /* 0x102fe200078e000a */
[----:B------:R-:W2:Y:S03]  /*0720*/  LDG.E R18, desc[UR6][R18.64] ;  /* 0x0000000612127981 */ /* 0x000ea6000c1e1900 */
[----:B------:R-:W-:Y:S01]  /*0730*/  IMAD.WIDE.U32 R20, R21, 0x4, R10 ;  /* 0x0000000415147825 */ /* 0x000fe200078e000a */
[----:B------:R-:W2:Y:S03]  /*0740*/  LDG.E R4, desc[UR6][R22.64] ;  /* 0x0000000616047981 */ /* 0x000ea6000c1e1900 */
[----:B------:R-:W-:Y:S01]  /*0750*/  IMAD.WIDE.U32 R16, R6, 0x4, R8 ;  /* 0x0000000406107825 */ /* 0x000fe200078e0008 */
[----:B------:R-:W-:Y:S01]  /*0760*/  IADD3 R29, PT, PT, R14, R5, RZ ;  /* 0x000000050e1d7210 */ /* 0x000fe20007ffe0ff */
[----:B------:R-:W3:Y:S02]  /*0770*/  LDG.E R20, desc[UR6][R20.64] ;  /* 0x0000000614147981 */ /* 0x000ee4000c1e1900 */
[----:B------:R-:W-:-:S02]  /*0780*/  IMAD.WIDE.U32 R12, R15, 0x4, R10 ;  /* 0x000000040f0c7825 */ /* 0x000fc400078e000a */
[----:B------:R-:W3:Y:S02]  /*0790*/  LDG.E R17, desc[UR6][R16.64] ;  /* 0x0000000610117981 */ /* 0x000ee4000c1e1900 */
[----:B------:R-:W-:Y:S02]  /*07a0*/  IMAD.WIDE.U32 R14, R14, 0x4, R8 ;  /* 0x000000040e0e7825 */ /* 0x000fe400078e0008 */
[----:B------:R-:W4:Y:S02]  /*07b0*/  LDG.E R13, desc[UR6][R12.64] ;  /* 0x000000060c0d7981 */ /* 0x000f24000c1e1900 */
[----:B------:R-:W-:Y:S02]  /*07c0*/  IMAD.WIDE.U32 R10, R27, 0x4, R10 ;  /* 0x000000041b0a7825 */ /* 0x000fe400078e000a */
[----:B------:R-:W4:Y:S02]  /*07d0*/  LDG.E R14, desc[UR6][R14.64] ;  /* 0x000000060e0e7981 */ /* 0x000f24000c1e1900 */
[----:B------:R-:W-:-:S02]  /*07e0*/  IMAD.WIDE.U32 R8, R29, 0x4, R8 ;  /* 0x000000041d087825 */ /* 0x000fc400078e0008 */
[----:B------:R-:W5:Y:S04]  /*07f0*/  LDG.E R11, desc[UR6][R10.64] ;  /* 0x000000060a0b7981 */ /* 0x000f68000c1e1900 */
[----:B------:R-:W5:Y:S01]  /*0800*/  LDG.E R8, desc[UR6][R8.64] ;  /* 0x0000000608087981 */ /* 0x000f62000c1e1900 */
[----:B------:R-:W-:Y:S01]  /*0810*/  IADD3 R7, PT, PT, R7, 0x4, RZ ;  /* 0x0000000407077810 */ /* 0x000fe20007ffe0ff */
[----:B--2---:R-:W-:-:S04]  /*0820*/  FFMA R25, R4, R18, R25 ;  /* 0x0000001204197223 */ /* 0x004fc80000000019 */
[----:B---3--:R-:W-:-:S04]  /*0830*/  FFMA R20, R20, R17, R25 ;  /* 0x0000001114147223 */ /* 0x008fc80000000019 */
[----:B----4-:R-:W-:-:S04]  /*0840*/  FFMA R20, R13, R14, R20 ;  /* 0x0000000e0d147223 */ /* 0x010fc80000000014 */
[----:B-----5:R-:W-:-:S07]  /*0850*/  FFMA R25, R11, R8, R20 ;  /* 0x000000080b197223 */ /* 0x020fce0000000014 */
.L_x_3:
[----:B------:R-:W-:Y:S05]  /*0860*/  @!P1 BRA `(.L_x_0) ;  /* 0x0000000000749947 */ /* 0x000fea0003800000 */
[----:B------:R-:W0:Y:S01]  /*0870*/  LDC.64 R16, c[0x0][0x390] ;  /* 0x0000e400ff107b82 */ /* 0x000e220000000a00 */
[----:B------:R-:W-:Y:S02]  /*0880*/  ISETP.NE.AND P0, PT, R24, 0x1, PT ;  /* 0x000000011800780c */ /* 0x000fe40003f05270 */
[----:B------:R-:W-:-:S04]  /*0890*/  LOP3.LUT R4, R2, 0x1, RZ, 0xc0, !PT ;  /* 0x0000000102047812 */ /* 0x000fc800078ec0ff */
[----:B------:R-:W-:Y:S01]  /*08a0*/  ISETP.NE.U32.AND P1, PT, R4, 0x1, PT ;  /* 0x000000010400780c */ /* 0x000fe20003f25070 */
[----:B------:R-:W1:Y:S06]  /*08b0*/  LDC.64 R8, c[0x0][0x398] ;  /* 0x0000e600ff087b82 */ /* 0x000e6c0000000a00 */
[----:B------:R-:W-:Y:S02]  /*08c0*/  @P0 IMAD R15, R3, R2, R7 ;  /* 0x00000002030f0224 */ /* 0x000fe400078e0207 */
[----:B------:R-:W2:Y:S01]  /*08d0*/  LDC.64 R10, c[0x0][0x390] ;  /* 0x0000e400ff0a7b82 */ /* 0x000ea20000000a00 */
[C---:B------:R-:W-:Y:S01]  /*08e0*/  @P0 IMAD R14, R7.reuse, R5, R0 ;  /* 0x00000005070e0224 */ /* 0x040fe200078e0200 */
[----:B------:R-:W-:-:S02]  /*08f0*/  @P0 IADD3 R7, PT, PT, R7, 0x2, RZ ;  /* 0x0000000207070810 */ /* 0x000fc40007ffe0ff */
[C---:B------:R-:W-:Y:S02]  /*0900*/  @P0 IADD3 R21, PT, PT, R15.reuse, 0x1, RZ ;  /* 0x000000010f150810 */ /* 0x040fe40007ffe0ff */
[----:B------:R-:W-:Y:S02]  /*0910*/  @P0 IADD3 R23, PT, PT, R14, R5, RZ ;  /* 0x000000050e170210 */ /* 0x000fe40007ffe0ff */
[----:B------:R-:W3:Y:S01]  /*0920*/  LDC.64 R12, c[0x0][0x398] ;  /* 0x0000e600ff0c7b82 */ /* 0x000ee20000000a00 */
[----:B0-----:R-:W-:-:S04]  /*0930*/  @P0 IMAD.WIDE.U32 R18, R15, 0x4, R16 ;  /* 0x000000040f120825 */ /* 0x001fc800078e0010 */
[----:B------:R-:W-:Y:S01]  /*0940*/  @P0 IMAD.WIDE.U32 R16, R21, 0x4, R16 ;  /* 0x0000000415100825 */ /* 0x000fe200078e0010 */
[----:B------:R-:W4:Y:S03]  /*0950*/  @P0 LDG.E R4, desc[UR6][R18.64] ;  /* 0x0000000612040981 */ /* 0x000f26000c1e1900 */
[----:B-1----:R-:W-:Y:S02]  /*0960*/  @P0 IMAD.WIDE.U32 R14, R14, 0x4, R8 ;  /* 0x000000040e0e0825 */ /* 0x002fe400078e0008 */
[----:B------:R-:W5:Y:S02]  /*0970*/  @P0 LDG.E R17, desc[UR6][R16.64] ;  /* 0x0000000610110981 */ /* 0x000f64000c1e1900 */
[----:B------:R-:W-:Y:S02]  /*0980*/  @!P1 IMAD R21, R3, R2, R7 ;  /* 0x0000000203159224 */ /* 0x000fe400078e0207 */
[----:B------:R-:W-:Y:S01]  /*0990*/  @P0 IMAD.WIDE.U32 R8, R23, 0x4, R8 ;  /* 0x0000000417080825 */ /* 0x000fe200078e0008 */
[----:B------:R-:W4:Y:S03]  /*09a0*/  @P0 LDG.E R14, desc[UR6][R14.64] ;  /* 0x000000060e0e0981 */ /* 0x000f26000c1e1900 */
[----:B------:R-:W-:-:S02]  /*09b0*/  @!P1 IMAD R7, R7, R5, R0 ;  /* 0x0000000507079224 */ /* 0x000fc400078e0200 */
[----:B--2---:R-:W-:Y:S01]  /*09c0*/  @!P1 IMAD.WIDE.U32 R10, R21, 0x4, R10 ;  /* 0x00000004150a9825 */ /* 0x004fe200078e000a */
[----:B------:R-:W5:Y:S03]  /*09d0*/  @P0 LDG.E R8, desc[UR6][R8.64] ;  /* 0x0000000608080981 */ /* 0x000f66000c1e1900 */
[----:B---3--:R-:W-:Y:S02]  /*09e0*/  @!P1 IMAD.WIDE.U32 R12, R7, 0x4, R12 ;  /* 0x00000004070c9825 */ /* 0x008fe400078e000c */
[----:B------:R-:W2:Y:S04]  /*09f0*/  @!P1 LDG.E R10, desc[UR6][R10.64] ;  /* 0x000000060a0a9981 */ /* 0x000ea8000c1e1900 */
[----:B------:R-:W2:Y:S01]  /*0a00*/  @!P1 LDG.E R12, desc[UR6][R12.64] ;  /* 0x000000060c0c9981 */ /* 0x000ea2000c1e1900 */
[----:B----4-:R-:W-:-:S04]  /*0a10*/  @P0 FFMA R4, R4, R14, R25 ;  /* 0x0000000e04040223 */ /* 0x010fc80000000019 */
[----:B-----5:R-:W-:-:S04]  /*0a20*/  @P0 FFMA R25, R17, R8, R4 ;  /* 0x0000000811190223 */ /* 0x020fc80000000004 */
[----:B--2---:R-:W-:-:S07]  /*0a30*/  @!P1 FFMA R25, R10, R12, R25 ;  /* 0x0000000c0a199223 */ /* 0x004fce0000000019 */
.L_x_0:
[----:B------:R-:W0:Y:S01]  /*0a40*/  LDC.64 R6, c[0x0][0x3a0] ;  /* 0x0000e800ff067b82 */ /* 0x000e220000000a00 */
[----:B------:R-:W-:-:S04]  /*0a50*/  IMAD R3, R3, R5, R0 ;  /* 0x0000000503037224 */ /* 0x000fc800078e0200 */
[----:B0-----:R-:W-:-:S05]  /*0a60*/  IMAD.WIDE.U32 R2, R3, 0x4, R6 ;  /* 0x0000000403027825 */ /* 0x001fca00078e0006 */
[----:B------:R-:W-:Y:S01]  /*0a70*/  STG.E desc[UR6][R2.64], R25 ;  /* 0x0000001902007986 */ /* 0x000fe2000c101906 */
[----:B------:R-:W-:Y:S05]  /*0a80*/  EXIT ;  /* 0x000000000000794d */ /* 0x000fea0003800000 */
.L_x_4:
[----:B------:R-:W-:-:S00]  /*0a90*/  BRA `(.L_x_4) ;  /* 0xfffffffc00fc7947 */ /* 0x000fc0000383ffff */
[----:B------:R-:W-:-:S00]  /*0aa0*/  NOP ;  /* 0x0000000000007918 */ /* 0x000fc00000000000 */
        /* <DEDUP_REMOVED lines=13> */
.L_x_5:


//--------------------- .nv.shared.reserved.0     --------------------------
	.section	.nv.shared.reserved.0,"aw",@nobits
	.weak		__nv_reservedSMEM_offset_0_alias
	.size		__nv_reservedSMEM_offset_0_alias, 0, 64
	.other		__nv_reservedSMEM_offset_0_alias,@"STO_CUDA_RESERVED_SHARED STV_DEFAULT"
__nv_reservedSMEM_offset_0_alias:
	.zero		0
	.zero		64


//--------------------- .nv.constant0._Z26naivelyCoalescedGemmKerneliiiPKfS0_Pf --------------------------
	.section	.nv.constant0._Z26naivelyCoalescedGemmKerneliiiPKfS0_Pf,"a",@progbits
	.sectionflags	@""
	.align	4
.nv.constant0._Z26naivelyCoalescedGemmKerneliiiPKfS0_Pf:
	.zero		936


//--------------------- SYMBOLS --------------------------

	.type		.nv.reservedSmem.offset0,@object
	.size		.nv.reservedSmem.offset0,0x4
